	.headerflags	@"EF_CUDA_TEXMODE_UNIFIED EF_CUDA_64BIT_ADDRESS EF_CUDA_SM89 EF_CUDA_VIRTUAL_SM(EF_CUDA_SM89)"
	.elftype	@"ET_EXEC"


//--------------------- .nv.info                  --------------------------
	.section	.nv.info,"",@"SHT_CUDA_INFO"
	.align	4


	//----- nvinfo : EIATTR_REGCOUNT
	.align		4
        /*0000*/ 	.byte	0x04, 0x2f
        /*0002*/ 	.short	(.L_1 - .L_0)
	.align		4
.L_0:
        /*0004*/ 	.word	index@(triton__0d1d2de)
        /*0008*/ 	.word	0x0000000a


	//----- nvinfo : EIATTR_MAX_STACK_SIZE
	.align		4
.L_1:
        /*000c*/ 	.byte	0x04, 0x23
        /*000e*/ 	.short	(.L_3 - .L_2)
	.align		4
.L_2:
        /*0010*/ 	.word	index@(triton__0d1d2de)
        /*0014*/ 	.word	0x00000000


	//----- nvinfo : EIATTR_MIN_STACK_SIZE
	.align		4
.L_3:
        /*0018*/ 	.byte	0x04, 0x12
        /*001a*/ 	.short	(.L_5 - .L_4)
	.align		4
.L_4:
        /*001c*/ 	.word	index@(triton__0d1d2de)
        /*0020*/ 	.word	0x00000000


	//----- nvinfo : EIATTR_FRAME_SIZE
	.align		4
.L_5:
        /*0024*/ 	.byte	0x04, 0x11
        /*0026*/ 	.short	(.L_7 - .L_6)
	.align		4
.L_6:
        /*0028*/ 	.word	index@(triton__0d1d2de)
        /*002c*/ 	.word	0x00000000
.L_7:


//--------------------- .nv.info.triton__0d1d2de  --------------------------
	.section	.nv.info.triton__0d1d2de,"",@"SHT_CUDA_INFO"
	.align	4


	//----- nvinfo : EIATTR_CUDA_API_VERSION
	.align		4
        /*0000*/ 	.byte	0x04, 0x37
        /*0002*/ 	.short	(.L_9 - .L_8)
.L_8:
        /*0004*/ 	.word	0x0000007b


	//----- nvinfo : EIATTR_PARAM_CBANK
	.align		4
.L_9:
        /*0008*/ 	.byte	0x04, 0x0a
        /*000a*/ 	.short	(.L_11 - .L_10)
	.align		4
.L_10:
        /*000c*/ 	.word	index@(.nv.constant0.triton__0d1d2de)
        /*0010*/ 	.short	0x0160
        /*0012*/ 	.short	0x0014


	//----- nvinfo : EIATTR_CBANK_PARAM_SIZE
	.align		4
.L_11:
        /*0014*/ 	.byte	0x03, 0x19
        /*0016*/ 	.short	0x0014


	//----- nvinfo : EIATTR_KPARAM_INFO
	.align		4
        /*0018*/ 	.byte	0x04, 0x17
        /*001a*/ 	.short	(.L_13 - .L_12)
.L_12:
        /*001c*/ 	.word	0x00000000
        /*0020*/ 	.short	0x0002
        /*0022*/ 	.short	0x0010
        /*0024*/ 	.byte	0x00, 0xf0, 0x11, 0x00


	//----- nvinfo : EIATTR_KPARAM_INFO
	.align		4
.L_13:
        /*0028*/ 	.byte	0x04, 0x17
        /*002a*/ 	.short	(.L_15 - .L_14)
.L_14:
        /*002c*/ 	.word	0x00000000
        /*0030*/ 	.short	0x0001
        /*0032*/ 	.short	0x0008
        /*0034*/ 	.byte	0x00, 0xf0, 0x21, 0x00


	//----- nvinfo : EIATTR_KPARAM_INFO
	.align		4
.L_15:
        /*0038*/ 	.byte	0x04, 0x17
        /*003a*/ 	.short	(.L_17 - .L_16)
.L_16:
        /*003c*/ 	.word	0x00000000
        /*0040*/ 	.short	0x0000
        /*0042*/ 	.short	0x0000
        /*0044*/ 	.byte	0x00, 0xf0, 0x21, 0x00


	//----- nvinfo : EIATTR_MAXREG_COUNT
	.align		4
.L_17:
        /*0048*/ 	.byte	0x03, 0x1b
        /*004a*/ 	.short	0x00ff


	//----- nvinfo : EIATTR_EXIT_INSTR_OFFSETS
	.align		4
        /*004c*/ 	.byte	0x04, 0x1c
        /*004e*/ 	.short	(.L_19 - .L_18)


	//   ....[0]....
.L_18:
        /*0050*/ 	.word	0x00000240


	//----- nvinfo : EIATTR_MAX_THREADS
	.align		4
.L_19:
        /*0054*/ 	.byte	0x04, 0x05
        /*0056*/ 	.short	(.L_21 - .L_20)
.L_20:
        /*0058*/ 	.word	0x00000100
        /*005c*/ 	.word	0x00000001
        /*0060*/ 	.word	0x00000001
.L_21:


//--------------------- .nv.rel.action            --------------------------
	.section	.nv.rel.action,"",@"SHT_CUDA_RELOCINFO"
	.align	8
	.sectionentsize	8
        /*0000*/ 	.byte	0x73, 0x00, 0x00, 0x00, 0x00, 0x00, 0x00, 0x00, 0x00, 0x00, 0x00, 0x11, 0x25, 0x00, 0x05, 0x36


//--------------------- .nv.constant0.triton__0d1d2de --------------------------
	.section	.nv.constant0.triton__0d1d2de,"a",@progbits
	.align	4
.nv.constant0.triton__0d1d2de:
	.zero		372


//--------------------- .text.triton__0d1d2de     --------------------------
	.section	.text.triton__0d1d2de,"ax",@progbits
	.sectioninfo	@"SHI_REGISTERS=10"
	.align	128
        .global         triton__0d1d2de
        .type           triton__0d1d2de,@function
        .size           triton__0d1d2de,(.L_x_1 - triton__0d1d2de)
        .other          triton__0d1d2de,@"STO_CUDA_ENTRY STV_DEFAULT"
triton__0d1d2de:
.text.triton__0d1d2de:
[----:B------:R-:W-:-:S02]  /*0000*/  IMAD.MOV.U32 R1, RZ, RZ, c[0x0][0x28] ;  /* 0x00000a00ff017624 */ /* 0x000fc400078e00ff */
[----:B------:R-:W0:Y:S01]  /*0010*/  S2R R0, SR_TID.X ;  /* 0x0000000000007919 */ /* 0x000e220000002100 */
[----:B------:R-:W-:-:S03]  /*0020*/  ULDC.64 UR4, c[0x0][0x118] ;  /* 0x0000460000047ab9 */ /* 0x000fc60000000a00 */
[----:B------:R-:W1:Y:S01]  /*0030*/  S2R R5, SR_CTAID.X ;  /* 0x0000000000057919 */ /* 0x000e620000002500 */
[----:B0-----:R-:W-:Y:S01]  /*0040*/  IMAD.SHL.U32 R0, R0, 0x2, RZ ;  /* 0x0000000200007824 */ /* 0x001fe200078e00ff */
[----:B-1----:R-:W-:-:S04]  /*0050*/  SHF.R.S32.HI R3, RZ, 0x16, R5 ;  /* 0x00000016ff037819 */ /* 0x002fc80000011405 */
[----:B------:R-:W-:Y:S02]  /*0060*/  LOP3.LUT R0, R0, 0x1fe, RZ, 0xc0, !PT ;  /* 0x000001fe00007812 */ /* 0x000fe400078ec0ff */
[----:B------:R-:W-:-:S03]  /*0070*/  SGXT R3, R3, 0x1 ;  /* 0x000000010303781a */ /* 0x000fc60000000200 */
[----:B------:R-:W-:-:S05]  /*0080*/  IMAD R0, R5, 0x200, R0 ;  /* 0x0000020005007824 */ /* 0x000fca00078e0200 */
[CC--:B------:R-:W-:Y:S02]  /*0090*/  LEA.HI R2, R3.reuse, R0.reuse, RZ, 0x8 ;  /* 0x0000000003027211 */ /* 0x0c0fe400078f40ff */
[----:B------:R-:W-:Y:S02]  /*00a0*/  LEA.HI R3, R3, R0, RZ, 0x14 ;  /* 0x0000000003037211 */ /* 0x000fe400078fa0ff */
[--C-:B------:R-:W-:Y:S02]  /*00b0*/  SHF.R.S32.HI R4, RZ, 0x8, R2.reuse ;  /* 0x00000008ff047819 */ /* 0x100fe40000011402 */
[----:B------:R-:W-:Y:S02]  /*00c0*/  SHF.R.S32.HI R5, RZ, 0x1f, R2 ;  /* 0x0000001fff057819 */ /* 0x000fe40000011402 */
[----:B------:R-:W-:Y:S02]  /*00d0*/  SHF.R.S32.HI R3, RZ, 0x14, R3 ;  /* 0x00000014ff037819 */ /* 0x000fe40000011403 */
[----:B------:R-:W-:-:S03]  /*00e0*/  LEA.HI R5, R5, R4, RZ, 0xb ;  /* 0x0000000405057211 */ /* 0x000fc600078f58ff */
[----:B------:R-:W-:Y:S01]  /*00f0*/  IMAD.SHL.U32 R3, R3, 0x400, RZ ;  /* 0x0000040003037824 */ /* 0x000fe200078e00ff */
[----:B------:R-:W-:Y:S02]  /*0100*/  LOP3.LUT R7, R5, 0xff800, RZ, 0xc0, !PT ;  /* 0x000ff80005077812 */ /* 0x000fe400078ec0ff */
[----:B------:R-:W-:-:S03]  /*0110*/  LOP3.LUT R5, R2, 0xffffff00, RZ, 0xc0, !PT ;  /* 0xffffff0002057812 */ /* 0x000fc600078ec0ff */
[----:B------:R-:W-:Y:S01]  /*0120*/  IMAD.IADD R7, R4, 0x1, -R7 ;  /* 0x0000000104077824 */ /* 0x000fe200078e0a07 */
[----:B------:R-:W-:Y:S01]  /*0130*/  SHF.R.S32.HI R4, RZ, 0x1f, R3 ;  /* 0x0000001fff047819 */ /* 0x000fe20000011403 */
[----:B------:R-:W-:Y:S02]  /*0140*/  IMAD.IADD R2, R0, 0x1, -R5 ;  /* 0x0000000100027824 */ /* 0x000fe400078e0a05 */
[----:B------:R-:W-:-:S03]  /*0150*/  IMAD.SHL.U32 R7, R7, 0x1000, RZ ;  /* 0x0000100007077824 */ /* 0x000fc600078e00ff */
[----:B------:R-:W-:Y:S02]  /*0160*/  SHF.R.S32.HI R5, RZ, 0x1f, R2 ;  /* 0x0000001fff057819 */ /* 0x000fe40000011402 */
[----:B------:R-:W-:Y:S02]  /*0170*/  IADD3 R2, P0, P1, R7, R2, R3 ;  /* 0x0000000207027210 */ /* 0x000fe4000791e003 */
[----:B------:R-:W-:-:S04]  /*0180*/  SHF.R.S32.HI R7, RZ, 0x1f, R7 ;  /* 0x0000001fff077819 */ /* 0x000fc80000011407 */
[----:B------:R-:W-:Y:S02]  /*0190*/  IADD3.X R5, R7, R5, R4, P0, P1 ;  /* 0x0000000507057210 */ /* 0x000fe400007e2404 */
[----:B------:R-:W-:-:S04]  /*01a0*/  LEA R4, P0, R2, c[0x0][0x160], 0x1 ;  /* 0x0000580002047a11 */ /* 0x000fc800078008ff */
[----:B------:R-:W-:-:S05]  /*01b0*/  LEA.HI.X R5, R2, c[0x0][0x164], R5, 0x1, P0 ;  /* 0x0000590002057a11 */ /* 0x000fca00000f0c05 */
[----:B------:R-:W2:Y:S01]  /*01c0*/  LDG.E.EL R4, [R4.64+0x600] ;  /* 0x0006000404047981 */ /* 0x000ea2000c2e1900 */
[----:B------:R-:W-:Y:S01]  /*01d0*/  IMAD.MOV.U32 R3, RZ, RZ, 0x2 ;  /* 0x00000002ff037424 */ /* 0x000fe200078e00ff */
[C---:B--2---:R-:W-:Y:S01]  /*01e0*/  PRMT R2, R4.reuse, 0x7632, R2 ;  /* 0x0000763204027816 */ /* 0x044fe20000000002 */
[----:B------:R-:W-:-:S04]  /*01f0*/  IMAD.U32 R6, R4, 0x10000, RZ ;  /* 0x0001000004067824 */ /* 0x000fc800078e00ff */
[----:B------:R-:W-:Y:S02]  /*0200*/  IMAD.U32 R7, R2, 0x10000, RZ ;  /* 0x0001000002077824 */ /* 0x000fe400078e00ff */
[----:B------:R-:W-:-:S03]  /*0210*/  IMAD.WIDE R2, R0, R3, c[0x0][0x168] ;  /* 0x00005a0000027625 */ /* 0x000fc600078e0203 */
[----:B------:R-:W-:-:S05]  /*0220*/  F2FP.BF16.F32.PACK_AB R7, R7, R6 ;  /* 0x000000060707723e */ /* 0x000fca00000010ff */
[----:B------:R-:W-:Y:S01]  /*0230*/  STG.E [R2.64], R7 ;  /* 0x0000000702007986 */ /* 0x000fe2000c101904 */
[----:B------:R-:W-:Y:S05]  /*0240*/  EXIT ;  /* 0x000000000000794d */ /* 0x000fea0003800000 */
.L_x_0:
[----:B------:R-:W-:-:S00]  /*0250*/  BRA `(.L_x_0) ;  /* 0xfffffff000007947 */ /* 0x000fc0000383ffff */
[----:B------:R-:W-:-:S00]  /*0260*/  NOP ;  /* 0x0000000000007918 */ /* 0x000fc00000000000 */
        /* <DEDUP_REMOVED lines=9> */
.L_x_1:
